//
// Generated by NVIDIA NVVM Compiler
//
// Compiler Build ID: CL-36424714
// Cuda compilation tools, release 13.0, V13.0.88
// Based on NVVM 20.0.0
//

.version 9.0
.target sm_100
.address_size 64

	// .globl	_Z22F_cross_entropy_kernelPfS_S_
.global .align 4 .b8 logits[256];
.global .align 4 .b8 target[256];
.global .align 4 .b8 row_mean[32];
.global .align 4 .b8 shifted[256];
.global .align 4 .b8 exp_shifted[256];
.global .align 4 .b8 row_sum[32];
.global .align 4 .b8 log_sum[32];
.global .align 4 .b8 log_softmax[256];
.global .align 4 .b8 ce[256];
.global .align 4 .b8 ce_row[32];
.global .align 4 .b8 result[4];

.visible .entry _Z22F_cross_entropy_kernelPfS_S_(
	.param .u64 .ptr .align 1 _Z22F_cross_entropy_kernelPfS_S__param_0,
	.param .u64 .ptr .align 1 _Z22F_cross_entropy_kernelPfS_S__param_1,
	.param .u64 .ptr .align 1 _Z22F_cross_entropy_kernelPfS_S__param_2
)
{
	.reg .pred 	%p<21>;
	.reg .b32 	%r<11>;
	.reg .b32 	%f<65>;
	.reg .b64 	%rd<72>;

	ld.param.u64 	%rd1, [_Z22F_cross_entropy_kernelPfS_S__param_0];
	ld.param.u64 	%rd2, [_Z22F_cross_entropy_kernelPfS_S__param_1];
	ld.param.u64 	%rd3, [_Z22F_cross_entropy_kernelPfS_S__param_2];
	mov.u32 	%r3, %tid.y;
	mov.u32 	%r4, %ctaid.y;
	mov.u32 	%r5, %ntid.y;
	mad.lo.s32 	%r1, %r4, %r5, %r3;
	mov.u32 	%r6, %tid.x;
	mov.u32 	%r7, %ctaid.x;
	mov.u32 	%r8, %ntid.x;
	mad.lo.s32 	%r2, %r7, %r8, %r6;
	setp.lt.u32 	%p4, %r1, 8;
	setp.lt.s32 	%p5, %r2, 8;
	and.pred  	%p1, %p4, %p5;
	not.pred 	%p6, %p1;
	@%p6 bra 	$L__BB0_2;
	cvta.to.global.u64 	%rd4, %rd1;
	cvta.to.global.u64 	%rd5, %rd2;
	shl.b32 	%r9, %r1, 3;
	add.s32 	%r10, %r9, %r2;
	mul.wide.s32 	%rd6, %r10, 4;
	add.s64 	%rd7, %rd4, %rd6;
	ld.global.f32 	%f1, [%rd7];
	mul.wide.u32 	%rd8, %r1, 32;
	mov.u64 	%rd9, logits;
	add.s64 	%rd10, %rd9, %rd8;
	mul.wide.s32 	%rd11, %r2, 4;
	add.s64 	%rd12, %rd10, %rd11;
	st.global.f32 	[%rd12], %f1;
	add.s64 	%rd13, %rd5, %rd6;
	ld.global.f32 	%f2, [%rd13];
	mov.u64 	%rd14, target;
	add.s64 	%rd15, %rd14, %rd8;
	add.s64 	%rd16, %rd15, %rd11;
	st.global.f32 	[%rd16], %f2;
$L__BB0_2:
	setp.lt.u32 	%p7, %r1, 8;
	setp.eq.s32 	%p8, %r2, 0;
	and.pred  	%p2, %p8, %p7;
	not.pred 	%p9, %p2;
	@%p9 bra 	$L__BB0_4;
	mul.wide.u32 	%rd17, %r1, 32;
	mov.u64 	%rd18, logits;
	add.s64 	%rd19, %rd18, %rd17;
	ld.global.f32 	%f3, [%rd19];
	add.f32 	%f4, %f3, 0f00000000;
	ld.global.f32 	%f5, [%rd19+4];
	add.f32 	%f6, %f4, %f5;
	ld.global.f32 	%f7, [%rd19+8];
	add.f32 	%f8, %f6, %f7;
	ld.global.f32 	%f9, [%rd19+12];
	add.f32 	%f10, %f8, %f9;
	ld.global.f32 	%f11, [%rd19+16];
	add.f32 	%f12, %f10, %f11;
	ld.global.f32 	%f13, [%rd19+20];
	add.f32 	%f14, %f12, %f13;
	ld.global.f32 	%f15, [%rd19+24];
	add.f32 	%f16, %f14, %f15;
	ld.global.f32 	%f17, [%rd19+28];
	add.f32 	%f18, %f16, %f17;
	mul.wide.u32 	%rd20, %r1, 4;
	mov.u64 	%rd21, row_mean;
	add.s64 	%rd22, %rd21, %rd20;
	st.global.f32 	[%rd22], %f18;
$L__BB0_4:
	setp.lt.u32 	%p10, %r1, 8;
	setp.lt.s32 	%p11, %r2, 1;
	and.pred  	%p3, %p10, %p11;
	not.pred 	%p12, %p3;
	@%p12 bra 	$L__BB0_6;
	mul.wide.u32 	%rd23, %r1, 4;
	mov.u64 	%rd24, row_mean;
	add.s64 	%rd25, %rd24, %rd23;
	mul.wide.s32 	%rd26, %r2, 4;
	add.s64 	%rd27, %rd25, %rd26;
	ld.global.f32 	%f19, [%rd27];
	mul.f32 	%f20, %f19, 0f3E000000;
	st.global.f32 	[%rd27], %f20;
$L__BB0_6:
	@%p6 bra 	$L__BB0_8;
	mul.wide.u32 	%rd28, %r1, 32;
	mov.u64 	%rd29, shifted;
	add.s64 	%rd30, %rd29, %rd28;
	mul.wide.s32 	%rd31, %r2, 4;
	add.s64 	%rd32, %rd30, %rd31;
	ld.global.f32 	%f21, [%rd32];
	mul.f32 	%f22, %f21, 0f3FB8AA3B;
	ex2.approx.f32 	%f23, %f22;
	mov.u64 	%rd33, exp_shifted;
	add.s64 	%rd34, %rd33, %rd28;
	add.s64 	%rd35, %rd34, %rd31;
	st.global.f32 	[%rd35], %f23;
$L__BB0_8:
	@%p9 bra 	$L__BB0_10;
	mul.wide.u32 	%rd36, %r1, 32;
	mov.u64 	%rd37, exp_shifted;
	add.s64 	%rd38, %rd37, %rd36;
	ld.global.f32 	%f24, [%rd38];
	add.f32 	%f25, %f24, 0f00000000;
	ld.global.f32 	%f26, [%rd38+4];
	add.f32 	%f27, %f25, %f26;
	ld.global.f32 	%f28, [%rd38+8];
	add.f32 	%f29, %f27, %f28;
	ld.global.f32 	%f30, [%rd38+12];
	add.f32 	%f31, %f29, %f30;
	ld.global.f32 	%f32, [%rd38+16];
	add.f32 	%f33, %f31, %f32;
	ld.global.f32 	%f34, [%rd38+20];
	add.f32 	%f35, %f33, %f34;
	ld.global.f32 	%f36, [%rd38+24];
	add.f32 	%f37, %f35, %f36;
	ld.global.f32 	%f38, [%rd38+28];
	add.f32 	%f39, %f37, %f38;
	mul.wide.u32 	%rd39, %r1, 4;
	mov.u64 	%rd40, row_sum;
	add.s64 	%rd41, %rd40, %rd39;
	st.global.f32 	[%rd41], %f39;
$L__BB0_10:
	@%p12 bra 	$L__BB0_12;
	mul.wide.u32 	%rd42, %r1, 4;
	mov.u64 	%rd43, row_sum;
	add.s64 	%rd44, %rd43, %rd42;
	mul.wide.s32 	%rd45, %r2, 4;
	add.s64 	%rd46, %rd44, %rd45;
	ld.global.f32 	%f40, [%rd46];
	lg2.approx.f32 	%f41, %f40;
	mul.f32 	%f42, %f41, 0f3F317218;
	mov.u64 	%rd47, log_sum;
	add.s64 	%rd48, %rd47, %rd42;
	add.s64 	%rd49, %rd48, %rd45;
	st.global.f32 	[%rd49], %f42;
$L__BB0_12:
	@%p6 bra 	$L__BB0_14;
	mul.wide.u32 	%rd50, %r1, 32;
	mov.u64 	%rd51, target;
	add.s64 	%rd52, %rd51, %rd50;
	mul.wide.s32 	%rd53, %r2, 4;
	add.s64 	%rd54, %rd52, %rd53;
	ld.global.f32 	%f43, [%rd54];
	mov.u64 	%rd55, log_softmax;
	add.s64 	%rd56, %rd55, %rd50;
	add.s64 	%rd57, %rd56, %rd53;
	ld.global.f32 	%f44, [%rd57];
	mov.u64 	%rd58, ce;
	add.s64 	%rd59, %rd58, %rd50;
	add.s64 	%rd60, %rd59, %rd53;
	neg.f32 	%f45, %f44;
	mul.f32 	%f46, %f43, %f45;
	st.global.f32 	[%rd60], %f46;
$L__BB0_14:
	@%p9 bra 	$L__BB0_16;
	mul.wide.u32 	%rd61, %r1, 32;
	mov.u64 	%rd62, ce;
	add.s64 	%rd63, %rd62, %rd61;
	ld.global.f32 	%f47, [%rd63];
	add.f32 	%f48, %f47, 0f00000000;
	ld.global.f32 	%f49, [%rd63+4];
	add.f32 	%f50, %f48, %f49;
	ld.global.f32 	%f51, [%rd63+8];
	add.f32 	%f52, %f50, %f51;
	ld.global.f32 	%f53, [%rd63+12];
	add.f32 	%f54, %f52, %f53;
	ld.global.f32 	%f55, [%rd63+16];
	add.f32 	%f56, %f54, %f55;
	ld.global.f32 	%f57, [%rd63+20];
	add.f32 	%f58, %f56, %f57;
	ld.global.f32 	%f59, [%rd63+24];
	add.f32 	%f60, %f58, %f59;
	ld.global.f32 	%f61, [%rd63+28];
	add.f32 	%f62, %f60, %f61;
	mul.wide.u32 	%rd64, %r1, 4;
	mov.u64 	%rd65, ce_row;
	add.s64 	%rd66, %rd65, %rd64;
	st.global.f32 	[%rd66], %f62;
$L__BB0_16:
	setp.gt.s32 	%p18, %r2, 0;
	setp.ne.s32 	%p19, %r1, 0;
	or.pred  	%p20, %p19, %p18;
	@%p20 bra 	$L__BB0_18;
	mul.wide.s32 	%rd67, %r2, 4;
	mov.u64 	%rd68, result;
	add.s64 	%rd69, %rd68, %rd67;
	ld.global.f32 	%f63, [%rd69];
	mul.f32 	%f64, %f63, 0f3E000000;
	st.global.f32 	[%rd69], %f64;
	cvta.to.global.u64 	%rd70, %rd3;
	add.s64 	%rd71, %rd70, %rd67;
	st.global.f32 	[%rd71], %f64;
$L__BB0_18:
	ret;

}


// ===== COMPILED SASS (sm_100) =====

	.target	sm_100

	.elftype	@"ET_EXEC"


//--------------------- .note.nv.tkinfo           --------------------------
	.section	.note.nv.tkinfo,"",@"SHT_NOTE"
	.sectionflags	@"SHF_NOTE_NV_TKINFO"
	.tkinfo
        /*0018*/ 	.word	0x00000002
        /*0030*/ 	.string	""
        /*0030*/ 	.string	"ptxas"
        /*0030*/ 	.string	"Cuda compilation tools, release 13.0, V13.0.88"
        /*0030*/ 	.string	"Build cuda_13.0.r13.0/compiler.36424714_0"
        /*0030*/ 	.string	"-arch sm_100 -m 64 "



//--------------------- .note.nv.cuinfo           --------------------------
	.section	.note.nv.cuinfo,"",@"SHT_NOTE"
	.sectionflags	@"SHF_NOTE_NV_CUINFO"
        /*0018*/ 	.short	0x0002
        /*001a*/ 	.short	0x0064
        /*001c*/ 	.short	0x0082
	.zero		2


//--------------------- .nv.info                  --------------------------
	.section	.nv.info,"",@"SHT_CUDA_INFO"
	.align	4


	//----- nvinfo : EIATTR_REGCOUNT
	.align		4
        /*0000*/ 	.byte	0x04, 0x2f
        /*0002*/ 	.short	(.L_12 - .L_11)
	.align		4
.L_11:
        /*0004*/ 	.word	index@(_Z22F_cross_entropy_kernelPfS_S_)
        /*0008*/ 	.word	0x0000001a


	//----- nvinfo : EIATTR_FRAME_SIZE
	.align		4
.L_12:
        /*000c*/ 	.byte	0x04, 0x11
        /*000e*/ 	.short	(.L_14 - .L_13)
	.align		4
.L_13:
        /*0010*/ 	.word	index@(_Z22F_cross_entropy_kernelPfS_S_)
        /*0014*/ 	.word	0x00000000


	//----- nvinfo : EIATTR_MIN_STACK_SIZE
	.align		4
.L_14:
        /*0018*/ 	.byte	0x04, 0x12
        /*001a*/ 	.short	(.L_16 - .L_15)
	.align		4
.L_15:
        /*001c*/ 	.word	index@(_Z22F_cross_entropy_kernelPfS_S_)
        /*0020*/ 	.word	0x00000000
.L_16:


//--------------------- .nv.compat                --------------------------
	.section	.nv.compat,"",@"SHT_CUDA_COMPAT_INFO"
	.align	4
        /*0000*/ 	.byte	0x02, 0x09, 0x00, 0x00, 0x02, 0x02, 0x01, 0x00, 0x02, 0x05, 0x05, 0x00, 0x03, 0x07, 0x01, 0x01
        /*0010*/ 	.byte	0x02, 0x03, 0x00, 0x00, 0x02, 0x06, 0x01, 0x00, 0x04, 0x0b, 0x08, 0x00, 0x01, 0x00, 0x00, 0x00
        /*0020*/ 	.byte	0x00, 0x00, 0x00, 0x00


//--------------------- .nv.info._Z22F_cross_entropy_kernelPfS_S_ --------------------------
	.section	.nv.info._Z22F_cross_entropy_kernelPfS_S_,"",@"SHT_CUDA_INFO"
	.sectionflags	@""
	.align	4


	//----- nvinfo : EIATTR_CUDA_API_VERSION
	.align		4
        /*0000*/ 	.byte	0x04, 0x37
        /*0002*/ 	.short	(.L_18 - .L_17)
.L_17:
        /*0004*/ 	.word	0x00000082


	//----- nvinfo : EIATTR_KPARAM_INFO
	.align		4
.L_18:
        /*0008*/ 	.byte	0x04, 0x17
        /*000a*/ 	.short	(.L_20 - .L_19)
.L_19:
        /*000c*/ 	.word	0x00000000
        /*0010*/ 	.short	0x0002
        /*0012*/ 	.short	0x0010
        /*0014*/ 	.byte	0x00, 0xf5, 0x21, 0x00


	//----- nvinfo : EIATTR_KPARAM_INFO
	.align		4
.L_20:
        /*0018*/ 	.byte	0x04, 0x17
        /*001a*/ 	.short	(.L_22 - .L_21)
.L_21:
        /*001c*/ 	.word	0x00000000
        /*0020*/ 	.short	0x0001
        /*0022*/ 	.short	0x0008
        /*0024*/ 	.byte	0x00, 0xf5, 0x21, 0x00


	//----- nvinfo : EIATTR_KPARAM_INFO
	.align		4
.L_22:
        /*0028*/ 	.byte	0x04, 0x17
        /*002a*/ 	.short	(.L_24 - .L_23)
.L_23:
        /*002c*/ 	.word	0x00000000
        /*0030*/ 	.short	0x0000
        /*0032*/ 	.short	0x0000
        /*0034*/ 	.byte	0x00, 0xf5, 0x21, 0x00


	//----- nvinfo : EIATTR_SPARSE_MMA_MASK
	.align		4
.L_24:
        /*0038*/ 	.byte	0x03, 0x50
        /*003a*/ 	.short	0x0000


	//----- nvinfo : EIATTR_MAXREG_COUNT
	.align		4
        /*003c*/ 	.byte	0x03, 0x1b
        /*003e*/ 	.short	0x00ff


	//----- nvinfo : EIATTR_MERCURY_ISA_VERSION
	.align		4
        /*0040*/ 	.byte	0x03, 0x5f
        /*0042*/ 	.short	0x0101


	//----- nvinfo : EIATTR_VRC_CTA_INIT_COUNT
	.align		4
        /*0044*/ 	.byte	0x02, 0x4a
	.zero		1
	.zero		1


	//----- nvinfo : EIATTR_EXIT_INSTR_OFFSETS
	.align		4
        /*0048*/ 	.byte	0x04, 0x1c
        /*004a*/ 	.short	(.L_26 - .L_25)


	//   ....[0]....
.L_25:
        /*004c*/ 	.word	0x000009d0


	//   ....[1]....
        /*0050*/ 	.word	0x00000a60


	//----- nvinfo : EIATTR_CRS_STACK_SIZE
	.align		4
.L_26:
        /*0054*/ 	.byte	0x04, 0x1e
        /*0056*/ 	.short	(.L_28 - .L_27)
.L_27:
        /*0058*/ 	.word	0x00000000


	//----- nvinfo : EIATTR_CBANK_PARAM_SIZE
	.align		4
.L_28:
        /*005c*/ 	.byte	0x03, 0x19
        /*005e*/ 	.short	0x0018


	//----- nvinfo : EIATTR_PARAM_CBANK
	.align		4
        /*0060*/ 	.byte	0x04, 0x0a
        /*0062*/ 	.short	(.L_30 - .L_29)
	.align		4
.L_29:
        /*0064*/ 	.word	index@(.nv.constant0._Z22F_cross_entropy_kernelPfS_S_)
        /*0068*/ 	.short	0x0380
        /*006a*/ 	.short	0x0018


	//----- nvinfo : EIATTR_SW_WAR
	.align		4
.L_30:
        /*006c*/ 	.byte	0x04, 0x36
        /*006e*/ 	.short	(.L_32 - .L_31)
.L_31:
        /*0070*/ 	.word	0x00000008
.L_32:


//--------------------- .nv.callgraph             --------------------------
	.section	.nv.callgraph,"",@"SHT_CUDA_CALLGRAPH"
	.align	4
	.sectionentsize	8
	.align		4
        /*0000*/ 	.word	0x00000000
	.align		4
        /*0004*/ 	.word	0xffffffff
	.align		4
        /*0008*/ 	.word	0x00000000
	.align		4
        /*000c*/ 	.word	0xfffffffe
	.align		4
        /*0010*/ 	.word	0x00000000
	.align		4
        /*0014*/ 	.word	0xfffffffd
	.align		4
        /*0018*/ 	.word	0x00000000
	.align		4
        /*001c*/ 	.word	0xfffffffc


//--------------------- .nv.constant4             --------------------------
	.section	.nv.constant4,"a",@progbits
	.align	8
	.align		8
.nv.constant4:
        /*0000*/ 	.dword	logits
	.align		8
        /*0008*/ 	.dword	target
	.align		8
        /*0010*/ 	.dword	row_mean
	.align		8
        /*0018*/ 	.dword	shifted
	.align		8
        /*0020*/ 	.dword	exp_shifted
	.align		8
        /*0028*/ 	.dword	row_sum
	.align		8
        /*0030*/ 	.dword	log_sum
	.align		8
        /*0038*/ 	.dword	log_softmax
	.align		8
        /*0040*/ 	.dword	ce
	.align		8
        /*0048*/ 	.dword	ce_row
	.align		8
        /*0050*/ 	.dword	result


//--------------------- .text._Z22F_cross_entropy_kernelPfS_S_ --------------------------
	.section	.text._Z22F_cross_entropy_kernelPfS_S_,"ax",@progbits
	.align	128
        .global         _Z22F_cross_entropy_kernelPfS_S_
        .type           _Z22F_cross_entropy_kernelPfS_S_,@function
        .size           _Z22F_cross_entropy_kernelPfS_S_,(.L_x_9 - _Z22F_cross_entropy_kernelPfS_S_)
        .other          _Z22F_cross_entropy_kernelPfS_S_,@"STO_CUDA_ENTRY STV_DEFAULT"
_Z22F_cross_entropy_kernelPfS_S_:
.text._Z22F_cross_entropy_kernelPfS_S_:
[----:B------:R-:W-:Y:S01]  /*0000*/  LDC R1, c[0x0][0x37c] ;  /* 0x0000df00ff017b82 */ /* 0x000fe20000000800 */
[----:B------:R-:W0:Y:S07]  /*0010*/  S2R R0, SR_TID.X ;  /* 0x0000000000007919 */ /* 0x000e2e0000002100 */
[----:B------:R-:W1:Y:S01]  /*0020*/  LDC R2, c[0x0][0x364] ;  /* 0x0000d900ff027b82 */ /* 0x000e620000000800 */
[----:B------:R-:W-:Y:S01]  /*0030*/  BSSY.RECONVERGENT B0, `(.L_x_0) ;  /* 0x0000021000007945 */ /* 0x000fe20003800200 */
[----:B------:R-:W1:Y:S06]  /*0040*/  S2R R3, SR_TID.Y ;  /* 0x0000000000037919 */ /* 0x000e6c0000002200 */
[----:B------:R-:W0:Y:S08]  /*0050*/  S2UR UR5, SR_CTAID.X ;  /* 0x00000000000579c3 */ /* 0x000e300000002500 */
[----:B------:R-:W0:Y:S08]  /*0060*/  LDC R5, c[0x0][0x360] ;  /* 0x0000d800ff057b82 */ /* 0x000e300000000800 */
[----:B------:R-:W1:Y:S01]  /*0070*/  S2UR UR4, SR_CTAID.Y ;  /* 0x00000000000479c3 */ /* 0x000e620000002600 */
[----:B0-----:R-:W-:-:S05]  /*0080*/  IMAD R0, R5, UR5, R0 ;  /* 0x0000000505007c24 */ /* 0x001fca000f8e0200 */
[C---:B------:R-:W-:Y:S02]  /*0090*/  ISETP.GE.AND P3, PT, R0.reuse, 0x1, PT ;  /* 0x000000010000780c */ /* 0x040fe40003f66270 */
[----:B------:R-:W-:Y:S01]  /*00a0*/  ISETP.GE.AND P1, PT, R0, 0x8, PT ;  /* 0x000000080000780c */ /* 0x000fe20003f26270 */
[----:B-1----:R-:W-:Y:S01]  /*00b0*/  IMAD R3, R2, UR4, R3 ;  /* 0x0000000402037c24 */ /* 0x002fe2000f8e0203 */
[----:B------:R-:W0:Y:S04]  /*00c0*/  LDCU.64 UR4, c[0x0][0x358] ;  /* 0x00006b00ff0477ac */ /* 0x000e280008000a00 */
[C---:B------:R-:W-:Y:S02]  /*00d0*/  ISETP.LT.U32.AND P3, PT, R3.reuse, 0x8, !P3 ;  /* 0x000000080300780c */ /* 0x040fe40005f61070 */
[----:B------:R-:W-:-:S02]  /*00e0*/  ISETP.LT.U32.AND P1, PT, R3, 0x8, !P1 ;  /* 0x000000080300780c */ /* 0x000fc40004f21070 */
[----:B------:R-:W-:-:S04]  /*00f0*/  ISETP.GE.U32.AND P2, PT, R3, 0x8, PT ;  /* 0x000000080300780c */ /* 0x000fc80003f46070 */
[----:B------:R-:W-:-:S05]  /*0100*/  ISETP.EQ.AND P2, PT, R0, RZ, !P2 ;  /* 0x000000ff0000720c */ /* 0x000fca0005742270 */
[----:B------:R-:W1:Y:S02]  /*0110*/  @P3 LDC.64 R4, c[0x4][0x10] ;  /* 0x01000400ff043b82 */ /* 0x000e640000000a00 */
[----:B-1----:R-:W-:-:S04]  /*0120*/  @P3 IMAD.WIDE.U32 R4, R3, 0x4, R4 ;  /* 0x0000000403043825 */ /* 0x002fc800078e0004 */
[----:B------:R-:W-:Y:S01]  /*0130*/  @P3 IMAD.WIDE R4, R0, 0x4, R4 ;  /* 0x0000000400043825 */ /* 0x000fe200078e0204 */
[----:B0-----:R-:W-:Y:S06]  /*0140*/  @!P1 BRA `(.L_x_1) ;  /* 0x00000000003c9947 */ /* 0x001fec0003800000 */
[----:B------:R-:W0:Y:S01]  /*0150*/  LDC.64 R6, c[0x0][0x380] ;  /* 0x0000e000ff067b82 */ /* 0x000e220000000a00 */
[----:B------:R-:W-:-:S07]  /*0160*/  LEA R13, R3, R0, 0x3 ;  /* 0x00000000030d7211 */ /* 0x000fce00078e18ff */
[----:B------:R-:W1:Y:S08]  /*0170*/  LDC.64 R8, c[0x4][RZ] ;  /* 0x01000000ff087b82 */ /* 0x000e700000000a00 */
[----:B------:R-:W2:Y:S01]  /*0180*/  LDC.64 R10, c[0x0][0x388] ;  /* 0x0000e200ff0a7b82 */ /* 0x000ea20000000a00 */
[----:B0-----:R-:W-:-:S06]  /*0190*/  IMAD.WIDE R6, R13, 0x4, R6 ;  /* 0x000000040d067825 */ /* 0x001fcc00078e0206 */
[----:B------:R-:W3:Y:S01]  /*01a0*/  LDG.E R7, desc[UR4][R6.64] ;  /* 0x0000000406077981 */ /* 0x000ee2000c1e1900 */
[----:B-1----:R-:W-:-:S04]  /*01b0*/  IMAD.WIDE.U32 R8, R3, 0x20, R8 ;  /* 0x0000002003087825 */ /* 0x002fc800078e0008 */
[----:B------:R-:W-:-:S04]  /*01c0*/  IMAD.WIDE R8, R0, 0x4, R8 ;  /* 0x0000000400087825 */ /* 0x000fc800078e0208 */
[----:B--2---:R-:W-:Y:S02]  /*01d0*/  IMAD.WIDE R10, R13, 0x4, R10 ;  /* 0x000000040d0a7825 */ /* 0x004fe400078e020a */
[----:B------:R-:W0:Y:S01]  /*01e0*/  LDC.64 R12, c[0x4][0x8] ;  /* 0x01000200ff0c7b82 */ /* 0x000e220000000a00 */
[----:B---3--:R1:W-:Y:S04]  /*01f0*/  STG.E desc[UR4][R8.64], R7 ;  /* 0x0000000708007986 */ /* 0x0083e8000c101904 */
[----:B------:R-:W2:Y:S01]  /*0200*/  LDG.E R11, desc[UR4][R10.64] ;  /* 0x000000040a0b7981 */ /* 0x000ea2000c1e1900 */
[----:B0-----:R-:W-:-:S04]  /*0210*/  IMAD.WIDE.U32 R12, R3, 0x20, R12 ;  /* 0x00000020030c7825 */ /* 0x001fc800078e000c */
[----:B------:R-:W-:-:S05]  /*0220*/  IMAD.WIDE R12, R0, 0x4, R12 ;  /* 0x00000004000c7825 */ /* 0x000fca00078e020c */
[----:B--2---:R1:W-:Y:S02]  /*0230*/  STG.E desc[UR4][R12.64], R11 ;  /* 0x0000000b0c007986 */ /* 0x0043e4000c101904 */
.L_x_1:
[----:B------:R-:W-:Y:S05]  /*0240*/  BSYNC.RECONVERGENT B0 ;  /* 0x0000000000007941 */ /* 0x000fea0003800200 */
.L_x_0:
[----:B------:R-:W-:Y:S04]  /*0250*/  BSSY.RECONVERGENT B0, `(.L_x_2) ;  /* 0x0000017000007945 */ /* 0x000fe80003800200 */
[----:B------:R-:W-:Y:S05]  /*0260*/  @!P2 BRA `(.L_x_3) ;  /* 0x000000000054a947 */ /* 0x000fea0003800000 */
[----:B-1----:R-:W0:Y:S02]  /*0270*/  LDC.64 R6, c[0x4][RZ] ;  /* 0x01000000ff067b82 */ /* 0x002e240000000a00 */
[----:B0-----:R-:W-:-:S06]  /*0280*/  IMAD.WIDE.U32 R8, R3, 0x20, R6 ;  /* 0x0000002003087825 */ /* 0x001fcc00078e0006 */
[----:B------:R-:W0:Y:S01]  /*0290*/  LDC.64 R6, c[0x4][0x10] ;  /* 0x01000400ff067b82 */ /* 0x000e220000000a00 */
[----:B------:R-:W2:Y:S04]  /*02a0*/  LDG.E R2, desc[UR4][R8.64] ;  /* 0x0000000408027981 */ /* 0x000ea8000c1e1900 */
[----:B------:R-:W3:Y:S04]  /*02b0*/  LDG.E R11, desc[UR4][R8.64+0x4] ;  /* 0x00000404080b7981 */ /* 0x000ee8000c1e1900 */
[----:B------:R-:W4:Y:S04]  /*02c0*/  LDG.E R13, desc[UR4][R8.64+0x8] ;  /* 0x00000804080d7981 */ /* 0x000f28000c1e1900 */
[----:B------:R-:W5:Y:S04]  /*02d0*/  LDG.E R15, desc[UR4][R8.64+0xc] ;  /* 0x00000c04080f7981 */ /* 0x000f68000c1e1900 */
[----:B------:R-:W5:Y:S04]  /*02e0*/  LDG.E R17, desc[UR4][R8.64+0x10] ;  /* 0x0000100408117981 */ /* 0x000f68000c1e1900 */
[----:B------:R-:W5:Y:S04]  /*02f0*/  LDG.E R19, desc[UR4][R8.64+0x14] ;  /* 0x0000140408137981 */ /* 0x000f68000c1e1900 */
[----:B------:R-:W5:Y:S04]  /*0300*/  LDG.E R21, desc[UR4][R8.64+0x18] ;  /* 0x0000180408157981 */ /* 0x000f68000c1e1900 */
[----:B------:R-:W5:Y:S01]  /*0310*/  LDG.E R23, desc[UR4][R8.64+0x1c] ;  /* 0x00001c0408177981 */ /* 0x000f62000c1e1900 */
[----:B0-----:R-:W-:-:S04]  /*0320*/  IMAD.WIDE.U32 R6, R3, 0x4, R6 ;  /* 0x0000000403067825 */ /* 0x001fc800078e0006 */
[----:B--2---:R-:W-:-:S04]  /*0330*/  FADD R2, RZ, R2 ;  /* 0x00000002ff027221 */ /* 0x004fc80000000000 */
[----:B---3--:R-:W-:-:S04]  /*0340*/  FADD R2, R2, R11 ;  /* 0x0000000b02027221 */ /* 0x008fc80000000000 */
[----:B----4-:R-:W-:-:S04]  /*0350*/  FADD R2, R2, R13 ;  /* 0x0000000d02027221 */ /* 0x010fc80000000000 */
[----:B-----5:R-:W-:-:S04]  /*0360*/  FADD R2, R2, R15 ;  /* 0x0000000f02027221 */ /* 0x020fc80000000000 */
[----:B------:R-:W-:-:S04]  /*0370*/  FADD R2, R2, R17 ;  /* 0x0000001102027221 */ /* 0x000fc80000000000 */
[----:B------:R-:W-:-:S04]  /*0380*/  FADD R2, R2, R19 ;  /* 0x0000001302027221 */ /* 0x000fc80000000000 */
[----:B------:R-:W-:-:S04]  /*0390*/  FADD R2, R2, R21 ;  /* 0x0000001502027221 */ /* 0x000fc80000000000 */
[----:B------:R-:W-:-:S05]  /*03a0*/  FADD R23, R2, R23 ;  /* 0x0000001702177221 */ /* 0x000fca0000000000 */
[----:B------:R0:W-:Y:S02]  /*03b0*/  STG.E desc[UR4][R6.64], R23 ;  /* 0x0000001706007986 */ /* 0x0001e4000c101904 */
.L_x_3:
[----:B------:R-:W-:Y:S05]  /*03c0*/  BSYNC.RECONVERGENT B0 ;  /* 0x0000000000007941 */ /* 0x000fea0003800200 */
.L_x_2:
[----:B------:R-:W2:Y:S01]  /*03d0*/  @P3 LDG.E R2, desc[UR4][R4.64] ;  /* 0x0000000404023981 */ /* 0x000ea2000c1e1900 */
[----:B01----:R-:W0:Y:S01]  /*03e0*/  @P1 LDC.64 R6, c[0x4][0x18] ;  /* 0x01000600ff061b82 */ /* 0x003e220000000a00 */
[----:B------:R-:W-:-:S07]  /*03f0*/  PLOP3.LUT P0, PT, PT, PT, PT, 0x80, 0x8 ;  /* 0x000000000008781c */ /* 0x000fce0003f0f070 */
[----:B------:R-:W1:Y:S08]  /*0400*/  @P1 LDC.64 R8, c[0x4][0x20] ;  /* 0x01000800ff081b82 */ /* 0x000e700000000a00 */
[----:B------:R-:W3:Y:S01]  /*0410*/  @P3 LDC.64 R10, c[0x4][0x28] ;  /* 0x01000a00ff0a3b82 */ /* 0x000ee20000000a00 */
[----:B0-----:R-:W-:-:S04]  /*0420*/  @P1 IMAD.WIDE.U32 R6, R3, 0x20, R6 ;  /* 0x0000002003061825 */ /* 0x001fc800078e0006 */
[----:B------:R-:W-:-:S04]  /*0430*/  @P1 IMAD.WIDE R6, R0, 0x4, R6 ;  /* 0x0000000400061825 */ /* 0x000fc800078e0206 */
[----:B--2---:R-:W-:-:S05]  /*0440*/  @P3 FMUL R13, R2, 0.125 ;  /* 0x3e000000020d3820 */ /* 0x004fca0000400000 */
[----:B------:R3:W-:Y:S04]  /*0450*/  @P3 STG.E desc[UR4][R4.64], R13 ;  /* 0x0000000d04003986 */ /* 0x0007e8000c101904 */
[----:B------:R-:W2:Y:S01]  /*0460*/  @P1 LDG.E R6, desc[UR4][R6.64] ;  /* 0x0000000406061981 */ /* 0x000ea2000c1e1900 */
[----:B-1----:R-:W-:Y:S01]  /*0470*/  @P1 IMAD.WIDE.U32 R8, R3, 0x20, R8 ;  /* 0x0000002003081825 */ /* 0x002fe200078e0008 */
[----:B------:R-:W-:Y:S03]  /*0480*/  BSSY.RECONVERGENT B0, `(.L_x_4) ;  /* 0x0000021000007945 */ /* 0x000fe60003800200 */
[----:B------:R-:W-:-:S04]  /*0490*/  @P1 IMAD.WIDE R8, R0, 0x4, R8 ;  /* 0x0000000400081825 */ /* 0x000fc800078e0208 */
[----:B---3--:R-:W-:-:S04]  /*04a0*/  @P3 IMAD.WIDE.U32 R4, R3, 0x4, R10 ;  /* 0x0000000403043825 */ /* 0x008fc800078e000a */
[----:B------:R-:W-:-:S04]  /*04b0*/  @P3 IMAD.WIDE R4, R0, 0x4, R4 ;  /* 0x0000000400043825 */ /* 0x000fc800078e0204 */
[----:B--2---:R-:W-:-:S05]  /*04c0*/  @P1 FMUL R2, R6, 1.4426950216293334961 ;  /* 0x3fb8aa3b06021820 */ /* 0x004fca0000400000 */
[----:B------:R-:W-:-:S04]  /*04d0*/  @P1 FSETP.GEU.AND P4, PT, R2, -126, PT ;  /* 0xc2fc00000200180b */ /* 0x000fc80003f8e000 */
[----:B------:R-:W-:-:S13]  /*04e0*/  @P1 PLOP3.LUT P0, PT, P4, PT, PT, 0x80, 0x8 ;  /* 0x000000000008181c */ /* 0x000fda000270f070 */
[----:B------:R-:W-:-:S04]  /*04f0*/  @!P0 FMUL R2, R2, 0.5 ;  /* 0x3f00000002028820 */ /* 0x000fc80000400000 */
[----:B------:R-:W0:Y:S02]  /*0500*/  @P1 MUFU.EX2 R15, R2 ;  /* 0x00000002000f1308 */ /* 0x000e240000000800 */
[----:B0-----:R-:W-:-:S05]  /*0510*/  @!P0 FMUL R15, R15, R15 ;  /* 0x0000000f0f0f8220 */ /* 0x001fca0000400000 */
[----:B------:R0:W-:Y:S01]  /*0520*/  @P1 STG.E desc[UR4][R8.64], R15 ;  /* 0x0000000f08001986 */ /* 0x0001e2000c101904 */
[----:B------:R-:W-:Y:S05]  /*0530*/  @!P2 BRA `(.L_x_5) ;  /* 0x000000000054a947 */ /* 0x000fea0003800000 */
[----:B------:R-:W0:Y:S02]  /*0540*/  LDC.64 R6, c[0x4][0x20] ;  /* 0x01000800ff067b82 */ /* 0x000e240000000a00 */
        /* <DEDUP_REMOVED lines=20> */
.L_x_5:
[----:B------:R-:W-:Y:S05]  /*0690*/  BSYNC.RECONVERGENT B0 ;  /* 0x0000000000007941 */ /* 0x000fea0003800200 */
.L_x_4:
[----:B------:R2:W3:Y:S01]  /*06a0*/  @P3 LDG.E R2, desc[UR4][R4.64] ;  /* 0x0000000404023981 */ /* 0x0004e2000c1e1900 */
[----:B------:R-:W-:Y:S01]  /*06b0*/  PLOP3.LUT P0, PT, PT, PT, PT, 0x80, 0x8 ;  /* 0x000000000008781c */ /* 0x000fe20003f0f070 */
[----:B-1----:R-:W1:Y:S08]  /*06c0*/  @P3 LDC.64 R6, c[0x4][0x30] ;  /* 0x01000c00ff063b82 */ /* 0x002e700000000a00 */
[----:B------:R-:W4:Y:S08]  /*06d0*/  @P1 LDC.64 R10, c[0x4][0x8] ;  /* 0x01000200ff0a1b82 */ /* 0x000f300000000a00 */
[----:B0-----:R-:W2:Y:S01]  /*06e0*/  @P1 LDC.64 R8, c[0x4][0x38] ;  /* 0x01000e00ff081b82 */ /* 0x001ea20000000a00 */
[----:B-1----:R-:W-:-:S04]  /*06f0*/  @P3 IMAD.WIDE.U32 R6, R3, 0x4, R6 ;  /* 0x0000000403063825 */ /* 0x002fc800078e0006 */
[----:B------:R-:W-:-:S04]  /*0700*/  @P3 IMAD.WIDE R6, R0, 0x4, R6 ;  /* 0x0000000400063825 */ /* 0x000fc800078e0206 */
[----:B----4-:R-:W-:-:S04]  /*0710*/  @P1 IMAD.WIDE.U32 R10, R3, 0x20, R10 ;  /* 0x00000020030a1825 */ /* 0x010fc800078e000a */
[----:B--2---:R-:W-:Y:S02]  /*0720*/  @P1 IMAD.WIDE.U32 R4, R3, 0x20, R8 ;  /* 0x0000002003041825 */ /* 0x004fe400078e0008 */
[----:B------:R-:W0:Y:S02]  /*0730*/  @P1 LDC.64 R8, c[0x4][0x40] ;  /* 0x01001000ff081b82 */ /* 0x000e240000000a00 */
[----:B------:R-:W-:-:S04]  /*0740*/  @P1 IMAD.WIDE R10, R0, 0x4, R10 ;  /* 0x00000004000a1825 */ /* 0x000fc800078e020a */
[----:B------:R-:W-:Y:S01]  /*0750*/  @P1 IMAD.WIDE R4, R0, 0x4, R4 ;  /* 0x0000000400041825 */ /* 0x000fe200078e0204 */
[----:B---3--:R-:W-:-:S04]  /*0760*/  @P3 FSETP.GEU.AND P4, PT, |R2|, 1.175494350822287508e-38, PT ;  /* 0x008000000200380b */ /* 0x008fc80003f8e200 */
[----:B------:R-:W-:-:S13]  /*0770*/  @P3 PLOP3.LUT P0, PT, P4, PT, PT, 0x80, 0x8 ;  /* 0x000000000008381c */ /* 0x000fda000270f070 */
[----:B------:R-:W-:-:S04]  /*0780*/  @!P0 FMUL R2, R2, 16777216 ;  /* 0x4b80000002028820 */ /* 0x000fc80000400000 */
[----:B------:R-:W1:Y:S02]  /*0790*/  @P3 MUFU.LG2 R12, R2 ;  /* 0x00000002000c3308 */ /* 0x000e640000000c00 */
[----:B-1----:R-:W-:-:S04]  /*07a0*/  @!P0 FADD R12, R12, -24 ;  /* 0xc1c000000c0c8421 */ /* 0x002fc80000000000 */
[----:B------:R-:W-:-:S05]  /*07b0*/  @P3 FMUL R13, R12, 0.69314718246459960938 ;  /* 0x3f3172180c0d3820 */ /* 0x000fca0000400000 */
[----:B------:R1:W-:Y:S04]  /*07c0*/  @P3 STG.E desc[UR4][R6.64], R13 ;  /* 0x0000000d06003986 */ /* 0x0003e8000c101904 */
[----:B------:R-:W2:Y:S04]  /*07d0*/  @P1 LDG.E R10, desc[UR4][R10.64] ;  /* 0x000000040a0a1981 */ /* 0x000ea8000c1e1900 */
[----:B------:R-:W2:Y:S01]  /*07e0*/  @P1 LDG.E R5, desc[UR4][R4.64] ;  /* 0x0000000404051981 */ /* 0x000ea2000c1e1900 */
[C---:B0-----:R-:W-:Y:S01]  /*07f0*/  @P1 IMAD.WIDE.U32 R8, R3.reuse, 0x20, R8 ;  /* 0x0000002003081825 */ /* 0x041fe200078e0008 */
[C---:B------:R-:W-:Y:S01]  /*0800*/  ISETP.GT.AND P0, PT, R0.reuse, RZ, PT ;  /* 0x000000ff0000720c */ /* 0x040fe20003f04270 */
[----:B------:R-:W-:Y:S03]  /*0810*/  BSSY.RECONVERGENT B0, `(.L_x_6) ;  /* 0x000001b000007945 */ /* 0x000fe60003800200 */
[----:B------:R-:W-:Y:S01]  /*0820*/  ISETP.NE.OR P0, PT, R3, RZ, P0 ;  /* 0x000000ff0300720c */ /* 0x000fe20000705670 */
[----:B------:R-:W-:-:S04]  /*0830*/  @P1 IMAD.WIDE R8, R0, 0x4, R8 ;  /* 0x0000000400081825 */ /* 0x000fc800078e0208 */
[----:B--2---:R-:W-:-:S05]  /*0840*/  @P1 FMUL R15, R10, -R5 ;  /* 0x800000050a0f1220 */ /* 0x004fca0000400000 */
[----:B------:R1:W-:Y:S01]  /*0850*/  @P1 STG.E desc[UR4][R8.64], R15 ;  /* 0x0000000f08001986 */ /* 0x0003e2000c101904 */
[----:B------:R-:W-:Y:S05]  /*0860*/  @!P2 BRA `(.L_x_7) ;  /* 0x000000000054a947 */ /* 0x000fea0003800000 */
[----:B------:R-:W1:Y:S02]  /*0870*/  LDC.64 R4, c[0x4][0x40] ;  /* 0x01001000ff047b82 */ /* 0x000e640000000a00 */
[----:B-1----:R-:W-:-:S06]  /*0880*/  IMAD.WIDE.U32 R6, R3, 0x20, R4 ;  /* 0x0000002003067825 */ /* 0x002fcc00078e0004 */
        /* <DEDUP_REMOVED lines=19> */
.L_x_7:
[----:B------:R-:W-:Y:S05]  /*09c0*/  BSYNC.RECONVERGENT B0 ;  /* 0x0000000000007941 */ /* 0x000fea0003800200 */
.L_x_6:
[----:B------:R-:W-:Y:S05]  /*09d0*/  @P0 EXIT ;  /* 0x000000000000094d */ /* 0x000fea0003800000 */
[----:B------:R-:W2:Y:S08]  /*09e0*/  LDC.64 R2, c[0x4][0x50] ;  /* 0x01001400ff027b82 */ /* 0x000eb00000000a00 */
[----:B0-----:R-:W0:Y:S01]  /*09f0*/  LDC.64 R4, c[0x0][0x390] ;  /* 0x0000e400ff047b82 */ /* 0x001e220000000a00 */
[----:B--2---:R-:W-:-:S05]  /*0a00*/  IMAD.WIDE R2, R0, 0x4, R2 ;  /* 0x0000000400027825 */ /* 0x004fca00078e0202 */
[----:B-1----:R-:W2:Y:S01]  /*0a10*/  LDG.E R6, desc[UR4][R2.64] ;  /* 0x0000000402067981 */ /* 0x002ea2000c1e1900 */
[----:B0-----:R-:W-:-:S04]  /*0a20*/  IMAD.WIDE R4, R0, 0x4, R4 ;  /* 0x0000000400047825 */ /* 0x001fc800078e0204 */
[----:B--2---:R-:W-:-:S05]  /*0a30*/  FMUL R7, R6, 0.125 ;  /* 0x3e00000006077820 */ /* 0x004fca0000400000 */
[----:B------:R-:W-:Y:S04]  /*0a40*/  STG.E desc[UR4][R2.64], R7 ;  /* 0x0000000702007986 */ /* 0x000fe8000c101904 */
[----:B------:R-:W-:Y:S01]  /*0a50*/  STG.E desc[UR4][R4.64], R7 ;  /* 0x0000000704007986 */ /* 0x000fe2000c101904 */
[----:B------:R-:W-:Y:S05]  /*0a60*/  EXIT ;  /* 0x000000000000794d */ /* 0x000fea0003800000 */
.L_x_8:
[----:B------:R-:W-:-:S00]  /*0a70*/  BRA `(.L_x_8) ;  /* 0xfffffffc00fc7947 */ /* 0x000fc0000383ffff */
[----:B------:R-:W-:-:S00]  /*0a80*/  NOP ;  /* 0x0000000000007918 */ /* 0x000fc00000000000 */
[----:B------:R-:W-:-:S00]  /*0a90*/  NOP ;  /* 0x0000000000007918 */ /* 0x000fc00000000000 */
[----:B------:R-:W-:-:S00]  /*0aa0*/  NOP ;  /* 0x0000000000007918 */ /* 0x000fc00000000000 */
[----:B------:R-:W-:-:S00]  /*0ab0*/  NOP ;  /* 0x0000000000007918 */ /* 0x000fc00000000000 */
[----:B------:R-:W-:-:S00]  /*0ac0*/  NOP ;  /* 0x0000000000007918 */ /* 0x000fc00000000000 */
[----:B------:R-:W-:-:S00]  /*0ad0*/  NOP ;  /* 0x0000000000007918 */ /* 0x000fc00000000000 */
[----:B------:R-:W-:-:S00]  /*0ae0*/  NOP ;  /* 0x0000000000007918 */ /* 0x000fc00000000000 */
[----:B------:R-:W-:-:S00]  /*0af0*/  NOP ;  /* 0x0000000000007918 */ /* 0x000fc00000000000 */
.L_x_9:


//--------------------- .nv.shared.reserved.0     --------------------------
	.section	.nv.shared.reserved.0,"aw",@nobits
	.weak		__nv_reservedSMEM_offset_0_alias
	.size		__nv_reservedSMEM_offset_0_alias, 0, 64
	.other		__nv_reservedSMEM_offset_0_alias,@"STO_CUDA_RESERVED_SHARED STV_DEFAULT"
__nv_reservedSMEM_offset_0_alias:
	.zero		0
	.zero		64


//--------------------- .nv.global                --------------------------
	.section	.nv.global,"aw",@nobits
	.align	4
.nv.global:
	.type		result,@object
	.size		result,(row_mean - result)
result:
	.zero		4
	.type		row_mean,@object
	.size		row_mean,(log_sum - row_mean)
row_mean:
	.zero		32
	.type		log_sum,@object
	.size		log_sum,(ce_row - log_sum)
log_sum:
	.zero		32
	.type		ce_row,@object
	.size		ce_row,(row_sum - ce_row)
ce_row:
	.zero		32
	.type		row_sum,@object
	.size		row_sum,(ce - row_sum)
row_sum:
	.zero		32
	.type		ce,@object
	.size		ce,(logits - ce)
ce:
	.zero		256
	.type		logits,@object
	.size		logits,(exp_shifted - logits)
logits:
	.zero		256
	.type		exp_shifted,@object
	.size		exp_shifted,(target - exp_shifted)
exp_shifted:
	.zero		256
	.type		target,@object
	.size		target,(shifted - target)
target:
	.zero		256
	.type		shifted,@object
	.size		shifted,(log_softmax - shifted)
shifted:
	.zero		256
	.type		log_softmax,@object
	.size		log_softmax,(.L_7 - log_softmax)
log_softmax:
	.zero		256
.L_7:


//--------------------- .nv.constant0._Z22F_cross_entropy_kernelPfS_S_ --------------------------
	.section	.nv.constant0._Z22F_cross_entropy_kernelPfS_S_,"a",@progbits
	.sectionflags	@""
	.align	4
.nv.constant0._Z22F_cross_entropy_kernelPfS_S_:
	.zero		920


//--------------------- SYMBOLS --------------------------

	.type		.nv.reservedSmem.offset0,@object
	.size		.nv.reservedSmem.offset0,0x4
